	.headerflags	@"EF_CUDA_TEXMODE_UNIFIED EF_CUDA_64BIT_ADDRESS EF_CUDA_ACCELERATORS EF_CUDA_SM90 EF_CUDA_VIRTUAL_SM(EF_CUDA_SM90)"
	.elftype	@"ET_EXEC"


//--------------------- .nv.info                  --------------------------
	.section	.nv.info,"",@"SHT_CUDA_INFO"
	.align	4


	//----- nvinfo : EIATTR_REGCOUNT
	.align		4
        /*0000*/ 	.byte	0x04, 0x2f
        /*0002*/ 	.short	(.L_3 - .L_2)
	.align		4
.L_2:
        /*0004*/ 	.word	index@(triton_poi_fused__native_batch_norm_legit_no_training_add_23)
        /*0008*/ 	.word	0x00000012


	//----- nvinfo : EIATTR_MIN_STACK_SIZE
	.align		4
.L_3:
        /*000c*/ 	.byte	0x04, 0x12
        /*000e*/ 	.short	(.L_5 - .L_4)
	.align		4
.L_4:
        /*0010*/ 	.word	index@(triton_poi_fused__native_batch_norm_legit_no_training_add_23)
        /*0014*/ 	.word	0x00000000


	//----- nvinfo : EIATTR_FRAME_SIZE
	.align		4
.L_5:
        /*0018*/ 	.byte	0x04, 0x11
        /*001a*/ 	.short	(.L_7 - .L_6)
	.align		4
.L_6:
        /*001c*/ 	.word	index@(triton_poi_fused__native_batch_norm_legit_no_training_add_23)
        /*0020*/ 	.word	0x00000000


	//----- nvinfo : EIATTR_MIN_STACK_SIZE
	.align		4
.L_7:
        /*0024*/ 	.byte	0x04, 0x12
        /*0026*/ 	.short	(.L_9 - .L_8)
	.align		4
.L_8:
        /*0028*/ 	.word	index@(triton_poi_fused__native_batch_norm_legit_no_training_add_23)
        /*002c*/ 	.word	0x00000000
.L_9:


//--------------------- .nv.info.triton_poi_fused__native_batch_norm_legit_no_training_add_23 --------------------------
	.section	.nv.info.triton_poi_fused__native_batch_norm_legit_no_training_add_23,"",@"SHT_CUDA_INFO"
	.sectionflags	@""
	.align	4


	//----- nvinfo : EIATTR_CUDA_API_VERSION
	.align		4
        /*0000*/ 	.byte	0x04, 0x37
        /*0002*/ 	.short	(.L_11 - .L_10)
.L_10:
        /*0004*/ 	.word	0x0000007c


	//----- nvinfo : EIATTR_KPARAM_INFO
	.align		4
.L_11:
        /*0008*/ 	.byte	0x04, 0x17
        /*000a*/ 	.short	(.L_13 - .L_12)
.L_12:
        /*000c*/ 	.word	0x00000000
        /*0010*/ 	.short	0x0006
        /*0012*/ 	.short	0x0030
        /*0014*/ 	.byte	0x00, 0xf0, 0x11, 0x00


	//----- nvinfo : EIATTR_KPARAM_INFO
	.align		4
.L_13:
        /*0018*/ 	.byte	0x04, 0x17
        /*001a*/ 	.short	(.L_15 - .L_14)
.L_14:
        /*001c*/ 	.word	0x00000000
        /*0020*/ 	.short	0x0005
        /*0022*/ 	.short	0x0028
        /*0024*/ 	.byte	0x00, 0xf4, 0x21, 0x00


	//----- nvinfo : EIATTR_KPARAM_INFO
	.align		4
.L_15:
        /*0028*/ 	.byte	0x04, 0x17
        /*002a*/ 	.short	(.L_17 - .L_16)
.L_16:
        /*002c*/ 	.word	0x00000000
        /*0030*/ 	.short	0x0004
        /*0032*/ 	.short	0x0020
        /*0034*/ 	.byte	0x00, 0xf4, 0x21, 0x00


	//----- nvinfo : EIATTR_KPARAM_INFO
	.align		4
.L_17:
        /*0038*/ 	.byte	0x04, 0x17
        /*003a*/ 	.short	(.L_19 - .L_18)
.L_18:
        /*003c*/ 	.word	0x00000000
        /*0040*/ 	.short	0x0003
        /*0042*/ 	.short	0x0018
        /*0044*/ 	.byte	0x00, 0xf4, 0x21, 0x00


	//----- nvinfo : EIATTR_KPARAM_INFO
	.align		4
.L_19:
        /*0048*/ 	.byte	0x04, 0x17
        /*004a*/ 	.short	(.L_21 - .L_20)
.L_20:
        /*004c*/ 	.word	0x00000000
        /*0050*/ 	.short	0x0002
        /*0052*/ 	.short	0x0010
        /*0054*/ 	.byte	0x00, 0xf4, 0x21, 0x00


	//----- nvinfo : EIATTR_KPARAM_INFO
	.align		4
.L_21:
        /*0058*/ 	.byte	0x04, 0x17
        /*005a*/ 	.short	(.L_23 - .L_22)
.L_22:
        /*005c*/ 	.word	0x00000000
        /*0060*/ 	.short	0x0001
        /*0062*/ 	.short	0x0008
        /*0064*/ 	.byte	0x00, 0xf4, 0x21, 0x00


	//----- nvinfo : EIATTR_KPARAM_INFO
	.align		4
.L_23:
        /*0068*/ 	.byte	0x04, 0x17
        /*006a*/ 	.short	(.L_25 - .L_24)
.L_24:
        /*006c*/ 	.word	0x00000000
        /*0070*/ 	.short	0x0000
        /*0072*/ 	.short	0x0000
        /*0074*/ 	.byte	0x00, 0xf4, 0x21, 0x00


	//----- nvinfo : EIATTR_SPARSE_MMA_MASK
	.align		4
.L_25:
        /*0078*/ 	.byte	0x03, 0x50
        /*007a*/ 	.short	0x0000


	//----- nvinfo : EIATTR_MAXREG_COUNT
	.align		4
        /*007c*/ 	.byte	0x03, 0x1b
        /*007e*/ 	.short	0x00ff


	//----- nvinfo : EIATTR_EXIT_INSTR_OFFSETS
	.align		4
        /*0080*/ 	.byte	0x04, 0x1c
        /*0082*/ 	.short	(.L_27 - .L_26)


	//   ....[0]....
.L_26:
        /*0084*/ 	.word	0x000002d0


	//----- nvinfo : EIATTR_REQNTID
	.align		4
.L_27:
        /*0088*/ 	.byte	0x04, 0x10
        /*008a*/ 	.short	(.L_29 - .L_28)
.L_28:
        /*008c*/ 	.word	0x00000080
        /*0090*/ 	.word	0x00000001
        /*0094*/ 	.word	0x00000001


	//----- nvinfo : EIATTR_CBANK_PARAM_SIZE
	.align		4
.L_29:
        /*0098*/ 	.byte	0x03, 0x19
        /*009a*/ 	.short	0x0034


	//----- nvinfo : EIATTR_PARAM_CBANK
	.align		4
        /*009c*/ 	.byte	0x04, 0x0a
        /*009e*/ 	.short	(.L_31 - .L_30)
	.align		4
.L_30:
        /*00a0*/ 	.word	index@(.nv.constant0.triton_poi_fused__native_batch_norm_legit_no_training_add_23)
        /*00a4*/ 	.short	0x0210
        /*00a6*/ 	.short	0x0034


	//----- nvinfo : EIATTR_SW_WAR
	.align		4
.L_31:
        /*00a8*/ 	.byte	0x04, 0x36
        /*00aa*/ 	.short	(.L_33 - .L_32)
.L_32:
        /*00ac*/ 	.word	0x00000008
.L_33:


//--------------------- .nv.callgraph             --------------------------
	.section	.nv.callgraph,"",@"SHT_CUDA_CALLGRAPH"
	.align	4
	.sectionentsize	8
	.align		4
        /*0000*/ 	.word	0x00000000
	.align		4
        /*0004*/ 	.word	0xffffffff
	.align		4
        /*0008*/ 	.word	0x00000000
	.align		4
        /*000c*/ 	.word	0xfffffffe
	.align		4
        /*0010*/ 	.word	0x00000000
	.align		4
        /*0014*/ 	.word	0xfffffffd
	.align		4
        /*0018*/ 	.word	0x00000000
	.align		4
        /*001c*/ 	.word	0xfffffffc


//--------------------- .nv.constant4             --------------------------
	.section	.nv.constant4,"a",@progbits
	.align	8
	.align		8
.nv.constant4:
        /*0000*/ 	.dword	_$_str
	.align		8
        /*0008*/ 	.dword	_$_str_$_2


//--------------------- .text.triton_poi_fused__native_batch_norm_legit_no_training_add_23 --------------------------
	.section	.text.triton_poi_fused__native_batch_norm_legit_no_training_add_23,"ax",@progbits
	.align	128
        .global         triton_poi_fused__native_batch_norm_legit_no_training_add_23
        .type           triton_poi_fused__native_batch_norm_legit_no_training_add_23,@function
        .size           triton_poi_fused__native_batch_norm_legit_no_training_add_23,(.L_x_1 - triton_poi_fused__native_batch_norm_legit_no_training_add_23)
        .other          triton_poi_fused__native_batch_norm_legit_no_training_add_23,@"STO_CUDA_ENTRY STV_DEFAULT"
triton_poi_fused__native_batch_norm_legit_no_training_add_23:
.text.triton_poi_fused__native_batch_norm_legit_no_training_add_23:
[----:B------:R-:W-:Y:S01]  /*0000*/  LDC R1, c[0x0][0x28] ;  /* 0x00000a00ff017b82 */ /* 0x000fe20000000800 */
[----:B------:R-:W1:Y:S07]  /*0010*/  S2R R0, SR_TID.X ;  /* 0x0000000000007919 */ /* 0x000e6e0000002100 */
[----:B------:R-:W2:Y:S01]  /*0020*/  LDC.64 R8, c[0x0][0x228] ;  /* 0x00008a00ff087b82 */ /* 0x000ea20000000a00 */
[----:B------:R-:W-:Y:S01]  /*0030*/  ULDC.64 UR4, c[0x0][0x208] ;  /* 0x0000820000047ab9 */ /* 0x000fe20000000a00 */
[----:B------:R-:W3:Y:S06]  /*0040*/  S2R R3, SR_CTAID.X ;  /* 0x0000000000037919 */ /* 0x000eec0000002500 */
[----:B------:R-:W4:Y:S08]  /*0050*/  LDC.64 R4, c[0x0][0x218] ;  /* 0x00008600ff047b82 */ /* 0x000f300000000a00 */
[----:B------:R-:W5:Y:S08]  /*0060*/  LDC.64 R6, c[0x0][0x220] ;  /* 0x00008800ff067b82 */ /* 0x000f700000000a00 */
[----:B------:R-:W5:Y:S01]  /*0070*/  LDC.64 R10, c[0x0][0x230] ;  /* 0x00008c00ff0a7b82 */ /* 0x000f620000000a00 */
[----:B-1----:R-:W-:-:S07]  /*0080*/  LOP3.LUT R0, R0, 0x7f, RZ, 0xc0, !PT ;  /* 0x0000007f00007812 */ /* 0x002fce00078ec0ff */
[----:B------:R-:W1:Y:S01]  /*0090*/  LDC.64 R12, c[0x0][0x238] ;  /* 0x00008e00ff0c7b82 */ /* 0x000e620000000a00 */
[----:B---3--:R-:W-:Y:S02]  /*00a0*/  SHF.R.S32.HI R2, RZ, 0x18, R3 ;  /* 0x00000018ff027819 */ /* 0x008fe40000011403 */
[----:B------:R-:W-:Y:S02]  /*00b0*/  LEA R0, R3, R0, 0x7 ;  /* 0x0000000003007211 */ /* 0x000fe400078e38ff */
[----:B------:R-:W-:-:S04]  /*00c0*/  SGXT R3, R2, 0x1 ;  /* 0x000000010203781a */ /* 0x000fc80000000200 */
[----:B------:R-:W-:-:S04]  /*00d0*/  LEA.HI R3, R3, R0, RZ, 0x6 ;  /* 0x0000000003037211 */ /* 0x000fc800078f30ff */
[----:B------:R-:W-:-:S04]  /*00e0*/  LOP3.LUT R3, R3, 0xffffffc0, RZ, 0xc0, !PT ;  /* 0xffffffc003037812 */ /* 0x000fc800078ec0ff */
[----:B------:R-:W-:Y:S02]  /*00f0*/  IADD3 R15, R0, -R3, RZ ;  /* 0x80000003000f7210 */ /* 0x000fe40007ffe0ff */
[----:B------:R-:W3:Y:S03]  /*0100*/  LDC.64 R2, c[0x0][0x210] ;  /* 0x00008400ff027b82 */ /* 0x000ee60000000a00 */
[----:B--2---:R-:W-:-:S05]  /*0110*/  IMAD.WIDE R8, R15, 0x4, R8 ;  /* 0x000000040f087825 */ /* 0x004fca00078e0208 */
[----:B------:R1:W2:Y:S01]  /*0120*/  LDG.E.EL R14, desc[UR4][R8.64] ;  /* 0x00000004080e7981 */ /* 0x0002a2000c2e1900 */
[----:B----4-:R-:W-:-:S04]  /*0130*/  IMAD.WIDE R4, R0, 0x4, R4 ;  /* 0x0000000400047825 */ /* 0x010fc800078e0204 */
[C---:B-----5:R-:W-:Y:S02]  /*0140*/  IMAD.WIDE R6, R15.reuse, 0x4, R6 ;  /* 0x000000040f067825 */ /* 0x060fe400078e0206 */
[----:B------:R4:W5:Y:S02]  /*0150*/  LDG.E R4, desc[UR4][R4.64] ;  /* 0x0000000404047981 */ /* 0x000964000c1e1900 */
[C---:B0-----:R-:W-:Y:S02]  /*0160*/  IMAD.WIDE R10, R15.reuse, 0x4, R10 ;  /* 0x000000040f0a7825 */ /* 0x041fe400078e020a */
[----:B------:R-:W5:Y:S02]  /*0170*/  LDG.E.EL R7, desc[UR4][R6.64] ;  /* 0x0000000406077981 */ /* 0x000f64000c2e1900 */
[----:B-1----:R-:W-:Y:S02]  /*0180*/  IMAD.WIDE R8, R15, 0x4, R12 ;  /* 0x000000040f087825 */ /* 0x002fe400078e020c */
[----:B------:R-:W5:Y:S02]  /*0190*/  LDG.E.EL R10, desc[UR4][R10.64] ;  /* 0x000000040a0a7981 */ /* 0x000f64000c2e1900 */
[----:B---3--:R-:W-:-:S02]  /*01a0*/  IMAD.WIDE R2, R0, 0x4, R2 ;  /* 0x0000000400027825 */ /* 0x008fc400078e0202 */
[----:B------:R-:W3:Y:S04]  /*01b0*/  LDG.E.EL R9, desc[UR4][R8.64] ;  /* 0x0000000408097981 */ /* 0x000ee8000c2e1900 */
[----:B------:R-:W3:Y:S01]  /*01c0*/  LDG.E R0, desc[UR4][R2.64] ;  /* 0x0000000402007981 */ /* 0x000ee2000c1e1900 */
[----:B----4-:R-:W-:Y:S01]  /*01d0*/  HFMA2.MMA R5, -RZ, RZ, 1.625, 0 ;  /* 0x3e800000ff057435 */ /* 0x010fe200000001ff */
[----:B--2---:R-:W-:-:S04]  /*01e0*/  FADD R14, R14, 9.9999997473787516356e-06 ;  /* 0x3727c5ac0e0e7421 */ /* 0x004fc80000000000 */
[----:B------:R-:W0:Y:S01]  /*01f0*/  MUFU.SQRT R12, R14 ;  /* 0x0000000e000c7308 */ /* 0x000e220000002000 */
[----:B-----5:R-:W-:Y:S01]  /*0200*/  FADD R4, R4, -R7 ;  /* 0x8000000704047221 */ /* 0x020fe20000000000 */
[C---:B0-----:R-:W-:Y:S02]  /*0210*/  FSETP.GT.AND P0, PT, R12.reuse, 8.50705917302346158658e+37, PT ;  /* 0x7e8000000c00780b */ /* 0x041fe40003f04000 */
[----:B------:R-:W-:Y:S02]  /*0220*/  FSETP.GEU.AND P1, PT, R12, 1.175494350822287508e-38, PT ;  /* 0x008000000c00780b */ /* 0x000fe40003f2e000 */
[----:B------:R-:W-:-:S09]  /*0230*/  FSEL R5, R5, 1, P0 ;  /* 0x3f80000005057808 */ /* 0x000fd20000000000 */
[----:B------:R-:W-:Y:S02]  /*0240*/  @P0 FMUL R12, R12, 0.25 ;  /* 0x3e8000000c0c0820 */ /* 0x000fe40000400000 */
[----:B------:R-:W-:Y:S02]  /*0250*/  @!P1 FMUL R5, R5, 16777216 ;  /* 0x4b80000005059820 */ /* 0x000fe40000400000 */
[----:B------:R-:W-:-:S06]  /*0260*/  @!P1 FMUL R12, R12, 16777216 ;  /* 0x4b8000000c0c9820 */ /* 0x000fcc0000400000 */
[----:B------:R-:W0:Y:S02]  /*0270*/  MUFU.RCP R12, R12 ;  /* 0x0000000c000c7308 */ /* 0x000e240000001000 */
[----:B0-----:R-:W-:-:S04]  /*0280*/  FMUL R5, R12, R5 ;  /* 0x000000050c057220 */ /* 0x001fc80000400000 */
[----:B------:R-:W-:-:S04]  /*0290*/  FMUL R4, R4, R5 ;  /* 0x0000000504047220 */ /* 0x000fc80000400000 */
[----:B---3--:R-:W-:-:S04]  /*02a0*/  FFMA R9, R10, R4, R9 ;  /* 0x000000040a097223 */ /* 0x008fc80000000009 */
[----:B------:R-:W-:-:S05]  /*02b0*/  FADD R9, R0, R9 ;  /* 0x0000000900097221 */ /* 0x000fca0000000000 */
[----:B------:R-:W-:Y:S01]  /*02c0*/  STG.E desc[UR4][R2.64], R9 ;  /* 0x0000000902007986 */ /* 0x000fe2000c101904 */
[----:B------:R-:W-:Y:S05]  /*02d0*/  EXIT ;  /* 0x000000000000794d */ /* 0x000fea0003800000 */
.L_x_0:
[----:B------:R-:W-:-:S00]  /*02e0*/  BRA `(.L_x_0) ;  /* 0xfffffffc00fc7947 */ /* 0x000fc0000383ffff */
[----:B------:R-:W-:-:S00]  /*02f0*/  NOP ;  /* 0x0000000000007918 */ /* 0x000fc00000000000 */
        /* <DEDUP_REMOVED lines=8> */
.L_x_1:


//--------------------- .nv.global.init           --------------------------
	.section	.nv.global.init,"aw",@progbits
.nv.global.init:
	.type		_$_str,@object
	.size		_$_str,(_$_str_$_2 - _$_str)
_$_str:
        /*0000*/ 	.byte	0x5f, 0x5f, 0x43, 0x55, 0x44, 0x41, 0x5f, 0x46, 0x54, 0x5a, 0x00
	.type		_$_str_$_2,@object
	.size		_$_str_$_2,(.L_1 - _$_str_$_2)
_$_str_$_2:
        /*000b*/ 	.byte	0x5f, 0x5f, 0x43, 0x55, 0x44, 0x41, 0x5f, 0x50, 0x52, 0x45, 0x43, 0x5f, 0x53, 0x51, 0x52, 0x54
        /*001b*/ 	.byte	0x00
.L_1:


//--------------------- .nv.constant0.triton_poi_fused__native_batch_norm_legit_no_training_add_23 --------------------------
	.section	.nv.constant0.triton_poi_fused__native_batch_norm_legit_no_training_add_23,"a",@progbits
	.sectionflags	@""
	.align	4
.nv.constant0.triton_poi_fused__native_batch_norm_legit_no_training_add_23:
	.zero		580
